//
// Generated by NVIDIA NVVM Compiler
//
// Compiler Build ID: CL-36424714
// Cuda compilation tools, release 13.0, V13.0.88
// Based on NVVM 20.0.0
//

.version 9.0
.target sm_100
.address_size 64

	// .globl	_Z7im2colNPfPKfiiiiii

.visible .entry _Z7im2colNPfPKfiiiiii(
	.param .u64 .ptr .align 1 _Z7im2colNPfPKfiiiiii_param_0,
	.param .u64 .ptr .align 1 _Z7im2colNPfPKfiiiiii_param_1,
	.param .u32 _Z7im2colNPfPKfiiiiii_param_2,
	.param .u32 _Z7im2colNPfPKfiiiiii_param_3,
	.param .u32 _Z7im2colNPfPKfiiiiii_param_4,
	.param .u32 _Z7im2colNPfPKfiiiiii_param_5,
	.param .u32 _Z7im2colNPfPKfiiiiii_param_6,
	.param .u32 _Z7im2colNPfPKfiiiiii_param_7
)
{
	.reg .pred 	%p<11>;
	.reg .b32 	%r<59>;
	.reg .b32 	%f<8>;
	.reg .b64 	%rd<56>;

	ld.param.u64 	%rd15, [_Z7im2colNPfPKfiiiiii_param_0];
	ld.param.u64 	%rd16, [_Z7im2colNPfPKfiiiiii_param_1];
	ld.param.u32 	%r32, [_Z7im2colNPfPKfiiiiii_param_2];
	ld.param.u32 	%r33, [_Z7im2colNPfPKfiiiiii_param_3];
	ld.param.u32 	%r34, [_Z7im2colNPfPKfiiiiii_param_4];
	ld.param.u32 	%r35, [_Z7im2colNPfPKfiiiiii_param_5];
	ld.param.u32 	%r36, [_Z7im2colNPfPKfiiiiii_param_6];
	ld.param.u32 	%r37, [_Z7im2colNPfPKfiiiiii_param_7];
	cvta.to.global.u64 	%rd1, %rd16;
	mov.u32 	%r1, %tid.x;
	mov.u32 	%r38, %ctaid.x;
	mov.u32 	%r39, %ntid.x;
	mul.lo.s32 	%r2, %r38, %r39;
	add.s32 	%r3, %r2, %r1;
	mov.u32 	%r40, %tid.y;
	mov.u32 	%r41, %ctaid.y;
	mov.u32 	%r42, %ntid.y;
	mad.lo.s32 	%r52, %r41, %r42, %r40;
	setp.ge.s32 	%p1, %r52, %r36;
	setp.ge.s32 	%p2, %r3, %r37;
	or.pred  	%p3, %p1, %p2;
	@%p3 bra 	$L__BB0_11;
	cvta.to.global.u64 	%rd17, %rd15;
	mov.u32 	%r43, %ctaid.z;
	add.s32 	%r5, %r35, %r52;
	add.s32 	%r6, %r35, %r3;
	mad.lo.s32 	%r44, %r36, %r52, %r3;
	mul.lo.s32 	%r45, %r32, %r43;
	mul.lo.s32 	%r46, %r45, %r33;
	cvt.s64.s32 	%rd2, %r46;
	mul.lo.s32 	%r7, %r37, %r36;
	mul.lo.s32 	%r47, %r7, %r43;
	cvt.s64.s32 	%rd18, %r47;
	cvt.s64.s32 	%rd19, %r44;
	add.s64 	%rd20, %rd18, %rd19;
	shl.b64 	%rd21, %rd20, 2;
	add.s64 	%rd55, %rd17, %rd21;
	setp.lt.s32 	%p4, %r35, 1;
	@%p4 bra 	$L__BB0_11;
	mul.lo.s32 	%r8, %r7, %r34;
	add.s32 	%r9, %r3, 1;
	max.s32 	%r48, %r6, %r9;
	sub.s32 	%r49, %r48, %r3;
	and.b32  	%r10, %r49, 3;
	sub.s32 	%r50, %r2, %r48;
	add.s32 	%r11, %r50, %r1;
	mul.wide.s32 	%rd4, %r8, 16;
$L__BB0_3:
	setp.eq.s32 	%p5, %r10, 0;
	mul.lo.s32 	%r13, %r52, %r33;
	mov.u32 	%r53, %r3;
	@%p5 bra 	$L__BB0_7;
	setp.eq.s32 	%p6, %r10, 1;
	add.s32 	%r51, %r3, %r13;
	cvt.s64.s32 	%rd23, %r51;
	add.s64 	%rd24, %rd23, %rd2;
	shl.b64 	%rd25, %rd24, 2;
	add.s64 	%rd6, %rd1, %rd25;
	ld.global.f32 	%f1, [%rd6];
	st.global.f32 	[%rd55], %f1;
	mul.wide.s32 	%rd26, %r8, 4;
	add.s64 	%rd55, %rd55, %rd26;
	mov.u32 	%r53, %r9;
	@%p6 bra 	$L__BB0_7;
	add.s32 	%r53, %r3, 2;
	setp.eq.s32 	%p7, %r10, 2;
	ld.global.f32 	%f2, [%rd6+4];
	st.global.f32 	[%rd55], %f2;
	add.s64 	%rd55, %rd55, %rd26;
	@%p7 bra 	$L__BB0_7;
	add.s32 	%r53, %r3, 3;
	ld.global.f32 	%f3, [%rd6+8];
	st.global.f32 	[%rd55], %f3;
	add.s64 	%rd55, %rd55, %rd26;
$L__BB0_7:
	setp.gt.u32 	%p8, %r11, -4;
	@%p8 bra 	$L__BB0_10;
	add.s32 	%r54, %r53, %r13;
	add.s32 	%r57, %r54, 1;
	add.s32 	%r56, %r54, 2;
	add.s32 	%r55, %r54, 3;
$L__BB0_9:
	cvt.s64.s32 	%rd29, %r57;
	add.s64 	%rd30, %rd2, %rd29;
	shl.b64 	%rd31, %rd30, 2;
	add.s64 	%rd32, %rd1, %rd31;
	cvt.s64.s32 	%rd33, %r56;
	add.s64 	%rd34, %rd2, %rd33;
	shl.b64 	%rd35, %rd34, 2;
	add.s64 	%rd36, %rd1, %rd35;
	cvt.s64.s32 	%rd37, %r55;
	add.s64 	%rd38, %rd2, %rd37;
	shl.b64 	%rd39, %rd38, 2;
	add.s64 	%rd40, %rd1, %rd39;
	cvt.s64.s32 	%rd41, %r54;
	add.s64 	%rd42, %rd2, %rd41;
	shl.b64 	%rd43, %rd42, 2;
	add.s64 	%rd44, %rd1, %rd43;
	ld.global.f32 	%f4, [%rd44];
	st.global.f32 	[%rd55], %f4;
	mul.wide.s32 	%rd45, %r8, 4;
	add.s64 	%rd46, %rd55, %rd45;
	ld.global.f32 	%f5, [%rd32];
	st.global.f32 	[%rd46], %f5;
	mul.wide.s32 	%rd47, %r8, 8;
	add.s64 	%rd48, %rd55, %rd47;
	ld.global.f32 	%f6, [%rd36];
	st.global.f32 	[%rd48], %f6;
	mul.wide.s32 	%rd49, %r8, 12;
	add.s64 	%rd50, %rd55, %rd49;
	ld.global.f32 	%f7, [%rd40];
	st.global.f32 	[%rd50], %f7;
	add.s32 	%r53, %r53, 4;
	add.s64 	%rd55, %rd55, %rd4;
	add.s32 	%r57, %r57, 4;
	add.s32 	%r56, %r56, 4;
	add.s32 	%r55, %r55, 4;
	add.s32 	%r54, %r54, 4;
	setp.lt.s32 	%p9, %r53, %r6;
	@%p9 bra 	$L__BB0_9;
$L__BB0_10:
	add.s32 	%r52, %r52, 1;
	setp.lt.s32 	%p10, %r52, %r5;
	@%p10 bra 	$L__BB0_3;
$L__BB0_11:
	ret;

}


// ===== COMPILED SASS (sm_100) =====

	.target	sm_100

	.elftype	@"ET_EXEC"


//--------------------- .note.nv.tkinfo           --------------------------
	.section	.note.nv.tkinfo,"",@"SHT_NOTE"
	.sectionflags	@"SHF_NOTE_NV_TKINFO"
	.tkinfo
        /*0018*/ 	.word	0x00000002
        /*0030*/ 	.string	""
        /*0030*/ 	.string	"ptxas"
        /*0030*/ 	.string	"Cuda compilation tools, release 13.0, V13.0.88"
        /*0030*/ 	.string	"Build cuda_13.0.r13.0/compiler.36424714_0"
        /*0030*/ 	.string	"-arch sm_100 -m 64 "



//--------------------- .note.nv.cuinfo           --------------------------
	.section	.note.nv.cuinfo,"",@"SHT_NOTE"
	.sectionflags	@"SHF_NOTE_NV_CUINFO"
        /*0018*/ 	.short	0x0002
        /*001a*/ 	.short	0x0064
        /*001c*/ 	.short	0x0082
	.zero		2


//--------------------- .nv.info                  --------------------------
	.section	.nv.info,"",@"SHT_CUDA_INFO"
	.align	4


	//----- nvinfo : EIATTR_REGCOUNT
	.align		4
        /*0000*/ 	.byte	0x04, 0x2f
        /*0002*/ 	.short	(.L_1 - .L_0)
	.align		4
.L_0:
        /*0004*/ 	.word	index@(_Z7im2colNPfPKfiiiiii)
        /*0008*/ 	.word	0x00000020


	//----- nvinfo : EIATTR_FRAME_SIZE
	.align		4
.L_1:
        /*000c*/ 	.byte	0x04, 0x11
        /*000e*/ 	.short	(.L_3 - .L_2)
	.align		4
.L_2:
        /*0010*/ 	.word	index@(_Z7im2colNPfPKfiiiiii)
        /*0014*/ 	.word	0x00000000


	//----- nvinfo : EIATTR_MIN_STACK_SIZE
	.align		4
.L_3:
        /*0018*/ 	.byte	0x04, 0x12
        /*001a*/ 	.short	(.L_5 - .L_4)
	.align		4
.L_4:
        /*001c*/ 	.word	index@(_Z7im2colNPfPKfiiiiii)
        /*0020*/ 	.word	0x00000000
.L_5:


//--------------------- .nv.compat                --------------------------
	.section	.nv.compat,"",@"SHT_CUDA_COMPAT_INFO"
	.align	4
        /*0000*/ 	.byte	0x02, 0x09, 0x00, 0x00, 0x02, 0x02, 0x01, 0x00, 0x02, 0x05, 0x05, 0x00, 0x03, 0x07, 0x01, 0x01
        /*0010*/ 	.byte	0x02, 0x03, 0x00, 0x00, 0x02, 0x06, 0x01, 0x00, 0x04, 0x0b, 0x08, 0x00, 0x09, 0x00, 0x00, 0x00
        /*0020*/ 	.byte	0x00, 0x00, 0x00, 0x00


//--------------------- .nv.info._Z7im2colNPfPKfiiiiii --------------------------
	.section	.nv.info._Z7im2colNPfPKfiiiiii,"",@"SHT_CUDA_INFO"
	.sectionflags	@""
	.align	4


	//----- nvinfo : EIATTR_CUDA_API_VERSION
	.align		4
        /*0000*/ 	.byte	0x04, 0x37
        /*0002*/ 	.short	(.L_7 - .L_6)
.L_6:
        /*0004*/ 	.word	0x00000082


	//----- nvinfo : EIATTR_KPARAM_INFO
	.align		4
.L_7:
        /*0008*/ 	.byte	0x04, 0x17
        /*000a*/ 	.short	(.L_9 - .L_8)
.L_8:
        /*000c*/ 	.word	0x00000000
        /*0010*/ 	.short	0x0007
        /*0012*/ 	.short	0x0024
        /*0014*/ 	.byte	0x00, 0xf0, 0x11, 0x00


	//----- nvinfo : EIATTR_KPARAM_INFO
	.align		4
.L_9:
        /*0018*/ 	.byte	0x04, 0x17
        /*001a*/ 	.short	(.L_11 - .L_10)
.L_10:
        /*001c*/ 	.word	0x00000000
        /*0020*/ 	.short	0x0006
        /*0022*/ 	.short	0x0020
        /*0024*/ 	.byte	0x00, 0xf0, 0x11, 0x00


	//----- nvinfo : EIATTR_KPARAM_INFO
	.align		4
.L_11:
        /*0028*/ 	.byte	0x04, 0x17
        /*002a*/ 	.short	(.L_13 - .L_12)
.L_12:
        /*002c*/ 	.word	0x00000000
        /*0030*/ 	.short	0x0005
        /*0032*/ 	.short	0x001c
        /*0034*/ 	.byte	0x00, 0xf0, 0x11, 0x00


	//----- nvinfo : EIATTR_KPARAM_INFO
	.align		4
.L_13:
        /*0038*/ 	.byte	0x04, 0x17
        /*003a*/ 	.short	(.L_15 - .L_14)
.L_14:
        /*003c*/ 	.word	0x00000000
        /*0040*/ 	.short	0x0004
        /*0042*/ 	.short	0x0018
        /*0044*/ 	.byte	0x00, 0xf0, 0x11, 0x00


	//----- nvinfo : EIATTR_KPARAM_INFO
	.align		4
.L_15:
        /*0048*/ 	.byte	0x04, 0x17
        /*004a*/ 	.short	(.L_17 - .L_16)
.L_16:
        /*004c*/ 	.word	0x00000000
        /*0050*/ 	.short	0x0003
        /*0052*/ 	.short	0x0014
        /*0054*/ 	.byte	0x00, 0xf0, 0x11, 0x00


	//----- nvinfo : EIATTR_KPARAM_INFO
	.align		4
.L_17:
        /*0058*/ 	.byte	0x04, 0x17
        /*005a*/ 	.short	(.L_19 - .L_18)
.L_18:
        /*005c*/ 	.word	0x00000000
        /*0060*/ 	.short	0x0002
        /*0062*/ 	.short	0x0010
        /*0064*/ 	.byte	0x00, 0xf0, 0x11, 0x00


	//----- nvinfo : EIATTR_KPARAM_INFO
	.align		4
.L_19:
        /*0068*/ 	.byte	0x04, 0x17
        /*006a*/ 	.short	(.L_21 - .L_20)
.L_20:
        /*006c*/ 	.word	0x00000000
        /*0070*/ 	.short	0x0001
        /*0072*/ 	.short	0x0008
        /*0074*/ 	.byte	0x00, 0xf5, 0x21, 0x00


	//----- nvinfo : EIATTR_KPARAM_INFO
	.align		4
.L_21:
        /*0078*/ 	.byte	0x04, 0x17
        /*007a*/ 	.short	(.L_23 - .L_22)
.L_22:
        /*007c*/ 	.word	0x00000000
        /*0080*/ 	.short	0x0000
        /*0082*/ 	.short	0x0000
        /*0084*/ 	.byte	0x00, 0xf5, 0x21, 0x00


	//----- nvinfo : EIATTR_SPARSE_MMA_MASK
	.align		4
.L_23:
        /*0088*/ 	.byte	0x03, 0x50
        /*008a*/ 	.short	0x0000


	//----- nvinfo : EIATTR_MAXREG_COUNT
	.align		4
        /*008c*/ 	.byte	0x03, 0x1b
        /*008e*/ 	.short	0x00ff


	//----- nvinfo : EIATTR_MERCURY_ISA_VERSION
	.align		4
        /*0090*/ 	.byte	0x03, 0x5f
        /*0092*/ 	.short	0x0101


	//----- nvinfo : EIATTR_VRC_CTA_INIT_COUNT
	.align		4
        /*0094*/ 	.byte	0x02, 0x4a
	.zero		1
	.zero		1


	//----- nvinfo : EIATTR_EXIT_INSTR_OFFSETS
	.align		4
        /*0098*/ 	.byte	0x04, 0x1c
        /*009a*/ 	.short	(.L_25 - .L_24)


	//   ....[0]....
.L_24:
        /*009c*/ 	.word	0x000000d0


	//   ....[1]....
        /*00a0*/ 	.word	0x000001d0


	//   ....[2]....
        /*00a4*/ 	.word	0x00000750


	//----- nvinfo : EIATTR_CRS_STACK_SIZE
	.align		4
.L_25:
        /*00a8*/ 	.byte	0x04, 0x1e
        /*00aa*/ 	.short	(.L_27 - .L_26)
.L_26:
        /*00ac*/ 	.word	0x00000000


	//----- nvinfo : EIATTR_CBANK_PARAM_SIZE
	.align		4
.L_27:
        /*00b0*/ 	.byte	0x03, 0x19
        /*00b2*/ 	.short	0x0028


	//----- nvinfo : EIATTR_PARAM_CBANK
	.align		4
        /*00b4*/ 	.byte	0x04, 0x0a
        /*00b6*/ 	.short	(.L_29 - .L_28)
	.align		4
.L_28:
        /*00b8*/ 	.word	index@(.nv.constant0._Z7im2colNPfPKfiiiiii)
        /*00bc*/ 	.short	0x0380
        /*00be*/ 	.short	0x0028


	//----- nvinfo : EIATTR_SW_WAR
	.align		4
.L_29:
        /*00c0*/ 	.byte	0x04, 0x36
        /*00c2*/ 	.short	(.L_31 - .L_30)
.L_30:
        /*00c4*/ 	.word	0x00000008
.L_31:


//--------------------- .nv.callgraph             --------------------------
	.section	.nv.callgraph,"",@"SHT_CUDA_CALLGRAPH"
	.align	4
	.sectionentsize	8
	.align		4
        /*0000*/ 	.word	0x00000000
	.align		4
        /*0004*/ 	.word	0xffffffff
	.align		4
        /*0008*/ 	.word	0x00000000
	.align		4
        /*000c*/ 	.word	0xfffffffe
	.align		4
        /*0010*/ 	.word	0x00000000
	.align		4
        /*0014*/ 	.word	0xfffffffd
	.align		4
        /*0018*/ 	.word	0x00000000
	.align		4
        /*001c*/ 	.word	0xfffffffc


//--------------------- .text._Z7im2colNPfPKfiiiiii --------------------------
	.section	.text._Z7im2colNPfPKfiiiiii,"ax",@progbits
	.align	128
        .global         _Z7im2colNPfPKfiiiiii
        .type           _Z7im2colNPfPKfiiiiii,@function
        .size           _Z7im2colNPfPKfiiiiii,(.L_x_7 - _Z7im2colNPfPKfiiiiii)
        .other          _Z7im2colNPfPKfiiiiii,@"STO_CUDA_ENTRY STV_DEFAULT"
_Z7im2colNPfPKfiiiiii:
.text._Z7im2colNPfPKfiiiiii:
[----:B------:R-:W-:Y:S01]  /*0000*/  LDC R1, c[0x0][0x37c] ;  /* 0x0000df00ff017b82 */ /* 0x000fe20000000800 */
[----:B------:R-:W0:Y:S07]  /*0010*/  S2R R6, SR_TID.X ;  /* 0x0000000000067919 */ /* 0x000e2e0000002100 */
[----:B------:R-:W1:Y:S01]  /*0020*/  S2UR UR4, SR_CTAID.X ;  /* 0x00000000000479c3 */ /* 0x000e620000002500 */
[----:B------:R-:W1:Y:S01]  /*0030*/  LDCU UR5, c[0x0][0x360] ;  /* 0x00006c00ff0577ac */ /* 0x000e620008000800 */
[----:B------:R-:W2:Y:S01]  /*0040*/  S2R R3, SR_TID.Y ;  /* 0x0000000000037919 */ /* 0x000ea20000002200 */
[----:B------:R-:W3:Y:S05]  /*0050*/  LDCU.64 UR8, c[0x0][0x3a0] ;  /* 0x00007400ff0877ac */ /* 0x000eea0008000a00 */
[----:B------:R-:W2:Y:S08]  /*0060*/  S2UR UR6, SR_CTAID.Y ;  /* 0x00000000000679c3 */ /* 0x000eb00000002600 */
[----:B------:R-:W2:Y:S01]  /*0070*/  LDC R2, c[0x0][0x364] ;  /* 0x0000d900ff027b82 */ /* 0x000ea20000000800 */
[----:B-1----:R-:W-:-:S06]  /*0080*/  UIMAD UR4, UR4, UR5, URZ ;  /* 0x00000005040472a4 */ /* 0x002fcc000f8e02ff */
[----:B0-----:R-:W-:-:S05]  /*0090*/  VIADD R0, R6, UR4 ;  /* 0x0000000406007c36 */ /* 0x001fca0008000000 */
[----:B---3--:R-:W-:Y:S01]  /*00a0*/  ISETP.GE.AND P0, PT, R0, UR9, PT ;  /* 0x0000000900007c0c */ /* 0x008fe2000bf06270 */
[----:B--2---:R-:W-:-:S05]  /*00b0*/  IMAD R3, R2, UR6, R3 ;  /* 0x0000000602037c24 */ /* 0x004fca000f8e0203 */
[----:B------:R-:W-:-:S13]  /*00c0*/  ISETP.GE.OR P0, PT, R3, UR8, P0 ;  /* 0x0000000803007c0c */ /* 0x000fda0008706670 */
[----:B------:R-:W-:Y:S05]  /*00d0*/  @P0 EXIT ;  /* 0x000000000000094d */ /* 0x000fea0003800000 */
[----:B------:R-:W0:Y:S01]  /*00e0*/  S2R R4, SR_CTAID.Z ;  /* 0x0000000000047919 */ /* 0x000e220000002700 */
[----:B------:R-:W1:Y:S01]  /*00f0*/  LDC R9, c[0x0][0x39c] ;  /* 0x0000e700ff097b82 */ /* 0x000e620000000800 */
[----:B------:R-:W-:Y:S02]  /*0100*/  UIMAD UR5, UR9, UR8, URZ ;  /* 0x00000008090572a4 */ /* 0x000fe4000f8e02ff */
[----:B------:R-:W-:Y:S01]  /*0110*/  IMAD R2, R3, UR8, R0 ;  /* 0x0000000803027c24 */ /* 0x000fe2000f8e0200 */
[----:B------:R-:W2:Y:S01]  /*0120*/  LDCU.64 UR6, c[0x0][0x390] ;  /* 0x00007200ff0677ac */ /* 0x000ea20008000a00 */
[----:B------:R-:W3:Y:S03]  /*0130*/  LDCU.64 UR10, c[0x0][0x380] ;  /* 0x00007000ff0a77ac */ /* 0x000ee60008000a00 */
[----:B------:R-:W-:Y:S01]  /*0140*/  SHF.R.S32.HI R8, RZ, 0x1f, R2 ;  /* 0x0000001fff087819 */ /* 0x000fe20000011402 */
[----:B0-----:R-:W-:-:S05]  /*0150*/  IMAD R5, R4, UR5, RZ ;  /* 0x0000000504057c24 */ /* 0x001fca000f8e02ff */
[----:B------:R-:W-:Y:S01]  /*0160*/  IADD3 R7, P0, PT, R2, R5, RZ ;  /* 0x0000000502077210 */ /* 0x000fe20007f1e0ff */
[----:B--2---:R-:W-:-:S03]  /*0170*/  IMAD R2, R4, UR6, RZ ;  /* 0x0000000604027c24 */ /* 0x004fc6000f8e02ff */
[----:B------:R-:W-:Y:S01]  /*0180*/  LEA.HI.X.SX32 R8, R5, R8, 0x1, P0 ;  /* 0x0000000805087211 */ /* 0x000fe200000f0eff */
[----:B------:R-:W-:Y:S01]  /*0190*/  IMAD R2, R2, UR7, RZ ;  /* 0x0000000702027c24 */ /* 0x000fe2000f8e02ff */
[----:B-1----:R-:W-:Y:S02]  /*01a0*/  ISETP.GE.AND P0, PT, R9, 0x1, PT ;  /* 0x000000010900780c */ /* 0x002fe40003f06270 */
[----:B---3--:R-:W-:-:S04]  /*01b0*/  LEA R12, P1, R7, UR10, 0x2 ;  /* 0x0000000a070c7c11 */ /* 0x008fc8000f8210ff */
[----:B------:R-:W-:-:S07]  /*01c0*/  LEA.HI.X R13, R7, UR11, R8, 0x2, P1 ;  /* 0x0000000b070d7c11 */ /* 0x000fce00088f1408 */
[----:B------:R-:W-:Y:S05]  /*01d0*/  @!P0 EXIT ;  /* 0x000000000000894d */ /* 0x000fea0003800000 */
[----:B------:R-:W0:Y:S01]  /*01e0*/  LDC R11, c[0x0][0x398] ;  /* 0x0000e600ff0b7b82 */ /* 0x000e220000000800 */
[C---:B------:R-:W-:Y:S01]  /*01f0*/  IMAD.IADD R4, R0.reuse, 0x1, R9 ;  /* 0x0000000100047824 */ /* 0x040fe200078e0209 */
[----:B------:R-:W-:Y:S01]  /*0200*/  SHF.R.S32.HI R8, RZ, 0x1f, R2 ;  /* 0x0000001fff087819 */ /* 0x000fe20000011402 */
[----:B------:R-:W-:Y:S01]  /*0210*/  VIADD R5, R0, 0x1 ;  /* 0x0000000100057836 */ /* 0x000fe20000000000 */
[----:B------:R-:W1:Y:S04]  /*0220*/  LDCU.64 UR6, c[0x0][0x358] ;  /* 0x00006b00ff0677ac */ /* 0x000e680008000a00 */
[----:B------:R-:W-:Y:S01]  /*0230*/  VIMNMX R7, PT, PT, R4, R5, !PT ;  /* 0x0000000504077248 */ /* 0x000fe20007fe0100 */
[----:B------:R-:W2:Y:S03]  /*0240*/  LDCU.64 UR10, c[0x0][0x388] ;  /* 0x00007100ff0a77ac */ /* 0x000ea60008000a00 */
[----:B------:R-:W-:Y:S01]  /*0250*/  IADD3 R6, PT, PT, R6, UR4, -R7 ;  /* 0x0000000406067c10 */ /* 0x000fe2000fffe807 */
[----:B------:R-:W-:-:S03]  /*0260*/  IMAD.IADD R10, R7, 0x1, -R0 ;  /* 0x00000001070a7824 */ /* 0x000fc600078e0a00 */
[----:B------:R-:W-:Y:S01]  /*0270*/  ISETP.GT.U32.AND P0, PT, R6, -0x4, PT ;  /* 0xfffffffc0600780c */ /* 0x000fe20003f04070 */
[----:B------:R-:W-:Y:S01]  /*0280*/  IMAD.IADD R6, R3, 0x1, R9 ;  /* 0x0000000103067824 */ /* 0x000fe200078e0209 */
[----:B------:R-:W-:Y:S01]  /*0290*/  LOP3.LUT R10, R10, 0x3, RZ, 0xc0, !PT ;  /* 0x000000030a0a7812 */ /* 0x000fe200078ec0ff */
[----:B012---:R-:W-:-:S10]  /*02a0*/  IMAD R9, R11, UR5, RZ ;  /* 0x000000050b097c24 */ /* 0x007fd4000f8e02ff */
.L_x_5:
[----:B------:R-:W-:Y:S01]  /*02b0*/  ISETP.NE.AND P1, PT, R10, RZ, PT ;  /* 0x000000ff0a00720c */ /* 0x000fe20003f25270 */
[----:B------:R-:W-:Y:S01]  /*02c0*/  BSSY.RECONVERGENT B0, `(.L_x_0) ;  /* 0x000001a000007945 */ /* 0x000fe20003800200 */
[----:B------:R-:W-:-:S11]  /*02d0*/  IMAD.MOV.U32 R22, RZ, RZ, R0 ;  /* 0x000000ffff167224 */ /* 0x000fd600078e0000 */
[----:B-1----:R-:W-:Y:S05]  /*02e0*/  @!P1 BRA `(.L_x_1) ;  /* 0x00000000005c9947 */ /* 0x002fea0003800000 */
[----:B------:R-:W0:Y:S01]  /*02f0*/  LDCU UR8, c[0x0][0x394] ;  /* 0x00007280ff0877ac */ /* 0x000e220008000800 */
[----:B------:R-:W1:Y:S01]  /*0300*/  LDCU.64 UR4, c[0x0][0x388] ;  /* 0x00007100ff0477ac */ /* 0x000e620008000a00 */
[----:B0-----:R-:W-:-:S05]  /*0310*/  IMAD R7, R3, UR8, R0 ;  /* 0x0000000803077c24 */ /* 0x001fca000f8e0200 */
[----:B------:R-:W-:-:S04]  /*0320*/  IADD3 R11, P1, PT, R2, R7, RZ ;  /* 0x00000007020b7210 */ /* 0x000fc80007f3e0ff */
[----:B------:R-:W-:Y:S02]  /*0330*/  LEA.HI.X.SX32 R16, R7, R8, 0x1, P1 ;  /* 0x0000000807107211 */ /* 0x000fe400008f0eff */
[----:B-1----:R-:W-:-:S04]  /*0340*/  LEA R14, P1, R11, UR4, 0x2 ;  /* 0x000000040b0e7c11 */ /* 0x002fc8000f8210ff */
[----:B------:R-:W-:-:S05]  /*0350*/  LEA.HI.X R15, R11, UR5, R16, 0x2, P1 ;  /* 0x000000050b0f7c11 */ /* 0x000fca00088f1410 */
[----:B------:R-:W2:Y:S01]  /*0360*/  LDG.E R7, desc[UR6][R14.64] ;  /* 0x000000060e077981 */ /* 0x000ea2000c1e1900 */
[----:B------:R-:W-:Y:S01]  /*0370*/  ISETP.NE.AND P1, PT, R10, 0x1, PT ;  /* 0x000000010a00780c */ /* 0x000fe20003f25270 */
[----:B------:R-:W-:Y:S02]  /*0380*/  IMAD.MOV.U32 R22, RZ, RZ, R5 ;  /* 0x000000ffff167224 */ /* 0x000fe400078e0005 */
[----:B--2---:R0:W-:Y:S02]  /*0390*/  STG.E desc[UR6][R12.64], R7 ;  /* 0x000000070c007986 */ /* 0x0041e4000c101906 */
[----:B0-----:R-:W-:-:S08]  /*03a0*/  IMAD.WIDE R12, R9, 0x4, R12 ;  /* 0x00000004090c7825 */ /* 0x001fd000078e020c */
[----:B------:R-:W-:Y:S05]  /*03b0*/  @!P1 BRA `(.L_x_1) ;  /* 0x0000000000289947 */ /* 0x000fea0003800000 */
[----:B------:R-:W2:Y:S01]  /*03c0*/  LDG.E R7, desc[UR6][R14.64+0x4] ;  /* 0x000004060e077981 */ /* 0x000ea2000c1e1900 */
[----:B------:R-:W-:Y:S01]  /*03d0*/  ISETP.NE.AND P1, PT, R10, 0x2, PT ;  /* 0x000000020a00780c */ /* 0x000fe20003f25270 */
[----:B------:R-:W-:Y:S02]  /*03e0*/  VIADD R22, R0, 0x2 ;  /* 0x0000000200167836 */ /* 0x000fe40000000000 */
[----:B--2---:R0:W-:Y:S02]  /*03f0*/  STG.E desc[UR6][R12.64], R7 ;  /* 0x000000070c007986 */ /* 0x0041e4000c101906 */
[----:B0-----:R-:W-:-:S08]  /*0400*/  IMAD.WIDE R12, R9, 0x4, R12 ;  /* 0x00000004090c7825 */ /* 0x001fd000078e020c */
[----:B------:R-:W-:Y:S05]  /*0410*/  @!P1 BRA `(.L_x_1) ;  /* 0x0000000000109947 */ /* 0x000fea0003800000 */
[----:B------:R-:W2:Y:S01]  /*0420*/  LDG.E R15, desc[UR6][R14.64+0x8] ;  /* 0x000008060e0f7981 */ /* 0x000ea2000c1e1900 */
[----:B------:R-:W-:-:S03]  /*0430*/  VIADD R22, R0, 0x3 ;  /* 0x0000000300167836 */ /* 0x000fc60000000000 */
[----:B--2---:R0:W-:Y:S02]  /*0440*/  STG.E desc[UR6][R12.64], R15 ;  /* 0x0000000f0c007986 */ /* 0x0041e4000c101906 */
[----:B0-----:R-:W-:-:S07]  /*0450*/  IMAD.WIDE R12, R9, 0x4, R12 ;  /* 0x00000004090c7825 */ /* 0x001fce00078e020c */
.L_x_1:
[----:B------:R-:W-:Y:S05]  /*0460*/  BSYNC.RECONVERGENT B0 ;  /* 0x0000000000007941 */ /* 0x000fea0003800200 */
.L_x_0:
[----:B------:R-:W-:Y:S04]  /*0470*/  BSSY.RECONVERGENT B0, `(.L_x_2) ;  /* 0x000002a000007945 */ /* 0x000fe80003800200 */
[----:B------:R-:W-:Y:S05]  /*0480*/  @P0 BRA `(.L_x_3) ;  /* 0x0000000000a00947 */ /* 0x000fea0003800000 */
[----:B------:R-:W0:Y:S02]  /*0490*/  LDCU UR4, c[0x0][0x394] ;  /* 0x00007280ff0477ac */ /* 0x000e240008000800 */
[----:B0-----:R-:W-:-:S04]  /*04a0*/  IMAD R7, R3, UR4, R22 ;  /* 0x0000000403077c24 */ /* 0x001fc8000f8e0216 */
[C---:B------:R-:W-:Y:S02]  /*04b0*/  VIADD R11, R7.reuse, 0x1 ;  /* 0x00000001070b7836 */ /* 0x040fe40000000000 */
[C---:B------:R-:W-:Y:S02]  /*04c0*/  VIADD R23, R7.reuse, 0x2 ;  /* 0x0000000207177836 */ /* 0x040fe40000000000 */
[----:B------:R-:W-:-:S07]  /*04d0*/  VIADD R25, R7, 0x3 ;  /* 0x0000000307197836 */ /* 0x000fce0000000000 */
.L_x_4:
[----:B------:R-:W-:-:S04]  /*04e0*/  IADD3 R14, P1, PT, R2, R7, RZ ;  /* 0x00000007020e7210 */ /* 0x000fc80007f3e0ff */
[----:B-1----:R-:W-:Y:S02]  /*04f0*/  LEA.HI.X.SX32 R15, R7, R8, 0x1, P1 ;  /* 0x00000008070f7211 */ /* 0x002fe400008f0eff */
[----:B------:R-:W-:-:S04]  /*0500*/  LEA R16, P1, R14, UR10, 0x2 ;  /* 0x0000000a0e107c11 */ /* 0x000fc8000f8210ff */
[----:B------:R-:W-:-:S05]  /*0510*/  LEA.HI.X R17, R14, UR11, R15, 0x2, P1 ;  /* 0x0000000b0e117c11 */ /* 0x000fca00088f140f */
[----:B------:R-:W2:Y:S01]  /*0520*/  LDG.E R19, desc[UR6][R16.64] ;  /* 0x0000000610137981 */ /* 0x000ea2000c1e1900 */
[----:B------:R-:W-:-:S04]  /*0530*/  IADD3 R14, P1, PT, R2, R11, RZ ;  /* 0x0000000b020e7210 */ /* 0x000fc80007f3e0ff */
[----:B------:R-:W-:Y:S02]  /*0540*/  LEA.HI.X.SX32 R15, R11, R8, 0x1, P1 ;  /* 0x000000080b0f7211 */ /* 0x000fe400008f0eff */
[----:B------:R-:W-:-:S04]  /*0550*/  LEA R20, P1, R14, UR10, 0x2 ;  /* 0x0000000a0e147c11 */ /* 0x000fc8000f8210ff */
[----:B------:R-:W-:Y:S02]  /*0560*/  LEA.HI.X R21, R14, UR11, R15, 0x2, P1 ;  /* 0x0000000b0e157c11 */ /* 0x000fe400088f140f */
[----:B------:R-:W-:Y:S01]  /*0570*/  IADD3 R15, P1, PT, R2, R23, RZ ;  /* 0x00000017020f7210 */ /* 0x000fe20007f3e0ff */
[----:B--2---:R0:W-:Y:S04]  /*0580*/  STG.E desc[UR6][R12.64], R19 ;  /* 0x000000130c007986 */ /* 0x0041e8000c101906 */
[----:B------:R-:W2:Y:S01]  /*0590*/  LDG.E R29, desc[UR6][R20.64] ;  /* 0x00000006141d7981 */ /* 0x000ea2000c1e1900 */
[----:B------:R-:W-:Y:S01]  /*05a0*/  LEA.HI.X.SX32 R18, R23, R8, 0x1, P1 ;  /* 0x0000000817127211 */ /* 0x000fe200008f0eff */
[----:B------:R-:W-:Y:S01]  /*05b0*/  IMAD.WIDE R16, R9, 0x4, R12 ;  /* 0x0000000409107825 */ /* 0x000fe200078e020c */
        /* <DEDUP_REMOVED lines=8> */
[----:B0-----:R-:W-:Y:S01]  /*0640*/  LEA.HI.X R19, R24, UR11, R27, 0x2, P1 ;  /* 0x0000000b18137c11 */ /* 0x001fe200088f141b */
[----:B--2---:R1:W-:Y:S05]  /*0650*/  STG.E desc[UR6][R20.64], R15 ;  /* 0x0000000f14007986 */ /* 0x0043ea000c101906 */
[----:B------:R-:W2:Y:S01]  /*0660*/  LDG.E R19, desc[UR6][R18.64] ;  /* 0x0000000612137981 */ /* 0x000ea2000c1e1900 */
[----:B------:R-:W-:-:S04]  /*0670*/  IMAD.WIDE R26, R9, 0xc, R12 ;  /* 0x0000000c091a7825 */ /* 0x000fc800078e020c */
[----:B------:R-:W-:Y:S02]  /*0680*/  VIADD R22, R22, 0x4 ;  /* 0x0000000416167836 */ /* 0x000fe40000000000 */
[----:B------:R-:W-:Y:S02]  /*0690*/  VIADD R11, R11, 0x4 ;  /* 0x000000040b0b7836 */ /* 0x000fe40000000000 */
[----:B------:R-:W-:Y:S01]  /*06a0*/  VIADD R23, R23, 0x4 ;  /* 0x0000000417177836 */ /* 0x000fe20000000000 */
[----:B------:R-:W-:Y:S01]  /*06b0*/  ISETP.GE.AND P1, PT, R22, R4, PT ;  /* 0x000000041600720c */ /* 0x000fe20003f26270 */
[----:B------:R-:W-:Y:S02]  /*06c0*/  VIADD R25, R25, 0x4 ;  /* 0x0000000419197836 */ /* 0x000fe40000000000 */
[----:B------:R-:W-:Y:S02]  /*06d0*/  VIADD R7, R7, 0x4 ;  /* 0x0000000407077836 */ /* 0x000fe40000000000 */
[----:B------:R-:W-:Y:S01]  /*06e0*/  IMAD.WIDE R12, R9, 0x10, R12 ;  /* 0x00000010090c7825 */ /* 0x000fe200078e020c */
[----:B--2---:R1:W-:Y:S07]  /*06f0*/  STG.E desc[UR6][R26.64], R19 ;  /* 0x000000131a007986 */ /* 0x0043ee000c101906 */
[----:B------:R-:W-:Y:S05]  /*0700*/  @!P1 BRA `(.L_x_4) ;  /* 0xfffffffc00749947 */ /* 0x000fea000383ffff */
.L_x_3:
[----:B------:R-:W-:Y:S05]  /*0710*/  BSYNC.RECONVERGENT B0 ;  /* 0x0000000000007941 */ /* 0x000fea0003800200 */
.L_x_2:
[----:B------:R-:W-:-:S05]  /*0720*/  VIADD R3, R3, 0x1 ;  /* 0x0000000103037836 */ /* 0x000fca0000000000 */
[----:B------:R-:W-:-:S13]  /*0730*/  ISETP.GE.AND P1, PT, R3, R6, PT ;  /* 0x000000060300720c */ /* 0x000fda0003f26270 */
[----:B------:R-:W-:Y:S05]  /*0740*/  @!P1 BRA `(.L_x_5) ;  /* 0xfffffff800d89947 */ /* 0x000fea000383ffff */
[----:B------:R-:W-:Y:S05]  /*0750*/  EXIT ;  /* 0x000000000000794d */ /* 0x000fea0003800000 */
.L_x_6:
[----:B------:R-:W-:-:S00]  /*0760*/  BRA `(.L_x_6) ;  /* 0xfffffffc00fc7947 */ /* 0x000fc0000383ffff */
[----:B------:R-:W-:-:S00]  /*0770*/  NOP ;  /* 0x0000000000007918 */ /* 0x000fc00000000000 */
        /* <DEDUP_REMOVED lines=8> */
.L_x_7:


//--------------------- .nv.shared.reserved.0     --------------------------
	.section	.nv.shared.reserved.0,"aw",@nobits
	.weak		__nv_reservedSMEM_offset_0_alias
	.size		__nv_reservedSMEM_offset_0_alias, 0, 64
	.other		__nv_reservedSMEM_offset_0_alias,@"STO_CUDA_RESERVED_SHARED STV_DEFAULT"
__nv_reservedSMEM_offset_0_alias:
	.zero		0
	.zero		64


//--------------------- .nv.constant0._Z7im2colNPfPKfiiiiii --------------------------
	.section	.nv.constant0._Z7im2colNPfPKfiiiiii,"a",@progbits
	.sectionflags	@""
	.align	4
.nv.constant0._Z7im2colNPfPKfiiiiii:
	.zero		936


//--------------------- SYMBOLS --------------------------

	.type		.nv.reservedSmem.offset0,@object
	.size		.nv.reservedSmem.offset0,0x4
